	.headerflags	@"EF_CUDA_TEXMODE_UNIFIED EF_CUDA_64BIT_ADDRESS EF_CUDA_ACCELERATORS EF_CUDA_SM90 EF_CUDA_VIRTUAL_SM(EF_CUDA_SM90)"
	.elftype	@"ET_EXEC"


//--------------------- .nv.info                  --------------------------
	.section	.nv.info,"",@"SHT_CUDA_INFO"
	.align	4


	//----- nvinfo : EIATTR_REGCOUNT
	.align		4
        /*0000*/ 	.byte	0x04, 0x2f
        /*0002*/ 	.short	(.L_1 - .L_0)
	.align		4
.L_0:
        /*0004*/ 	.word	index@(triton_poi_fused_mul_3)
        /*0008*/ 	.word	0x00000011


	//----- nvinfo : EIATTR_MIN_STACK_SIZE
	.align		4
.L_1:
        /*000c*/ 	.byte	0x04, 0x12
        /*000e*/ 	.short	(.L_3 - .L_2)
	.align		4
.L_2:
        /*0010*/ 	.word	index@(triton_poi_fused_mul_3)
        /*0014*/ 	.word	0x00000000


	//----- nvinfo : EIATTR_FRAME_SIZE
	.align		4
.L_3:
        /*0018*/ 	.byte	0x04, 0x11
        /*001a*/ 	.short	(.L_5 - .L_4)
	.align		4
.L_4:
        /*001c*/ 	.word	index@(triton_poi_fused_mul_3)
        /*0020*/ 	.word	0x00000000


	//----- nvinfo : EIATTR_MIN_STACK_SIZE
	.align		4
.L_5:
        /*0024*/ 	.byte	0x04, 0x12
        /*0026*/ 	.short	(.L_7 - .L_6)
	.align		4
.L_6:
        /*0028*/ 	.word	index@(triton_poi_fused_mul_3)
        /*002c*/ 	.word	0x00000000
.L_7:


//--------------------- .nv.info.triton_poi_fused_mul_3 --------------------------
	.section	.nv.info.triton_poi_fused_mul_3,"",@"SHT_CUDA_INFO"
	.sectionflags	@""
	.align	4


	//----- nvinfo : EIATTR_CUDA_API_VERSION
	.align		4
        /*0000*/ 	.byte	0x04, 0x37
        /*0002*/ 	.short	(.L_9 - .L_8)
.L_8:
        /*0004*/ 	.word	0x0000007c


	//----- nvinfo : EIATTR_KPARAM_INFO
	.align		4
.L_9:
        /*0008*/ 	.byte	0x04, 0x17
        /*000a*/ 	.short	(.L_11 - .L_10)
.L_10:
        /*000c*/ 	.word	0x00000000
        /*0010*/ 	.short	0x0004
        /*0012*/ 	.short	0x0020
        /*0014*/ 	.byte	0x00, 0xf0, 0x11, 0x00


	//----- nvinfo : EIATTR_KPARAM_INFO
	.align		4
.L_11:
        /*0018*/ 	.byte	0x04, 0x17
        /*001a*/ 	.short	(.L_13 - .L_12)
.L_12:
        /*001c*/ 	.word	0x00000000
        /*0020*/ 	.short	0x0003
        /*0022*/ 	.short	0x0018
        /*0024*/ 	.byte	0x00, 0xf4, 0x21, 0x00


	//----- nvinfo : EIATTR_KPARAM_INFO
	.align		4
.L_13:
        /*0028*/ 	.byte	0x04, 0x17
        /*002a*/ 	.short	(.L_15 - .L_14)
.L_14:
        /*002c*/ 	.word	0x00000000
        /*0030*/ 	.short	0x0002
        /*0032*/ 	.short	0x0010
        /*0034*/ 	.byte	0x00, 0xf4, 0x21, 0x00


	//----- nvinfo : EIATTR_KPARAM_INFO
	.align		4
.L_15:
        /*0038*/ 	.byte	0x04, 0x17
        /*003a*/ 	.short	(.L_17 - .L_16)
.L_16:
        /*003c*/ 	.word	0x00000000
        /*0040*/ 	.short	0x0001
        /*0042*/ 	.short	0x0008
        /*0044*/ 	.byte	0x00, 0xf4, 0x21, 0x00


	//----- nvinfo : EIATTR_KPARAM_INFO
	.align		4
.L_17:
        /*0048*/ 	.byte	0x04, 0x17
        /*004a*/ 	.short	(.L_19 - .L_18)
.L_18:
        /*004c*/ 	.word	0x00000000
        /*0050*/ 	.short	0x0000
        /*0052*/ 	.short	0x0000
        /*0054*/ 	.byte	0x00, 0xf4, 0x21, 0x00


	//----- nvinfo : EIATTR_SPARSE_MMA_MASK
	.align		4
.L_19:
        /*0058*/ 	.byte	0x03, 0x50
        /*005a*/ 	.short	0x0000


	//----- nvinfo : EIATTR_MAXREG_COUNT
	.align		4
        /*005c*/ 	.byte	0x03, 0x1b
        /*005e*/ 	.short	0x00ff


	//----- nvinfo : EIATTR_EXIT_INSTR_OFFSETS
	.align		4
        /*0060*/ 	.byte	0x04, 0x1c
        /*0062*/ 	.short	(.L_21 - .L_20)


	//   ....[0]....
.L_20:
        /*0064*/ 	.word	0x00000560


	//   ....[1]....
        /*0068*/ 	.word	0x00000580


	//----- nvinfo : EIATTR_REQNTID
	.align		4
.L_21:
        /*006c*/ 	.byte	0x04, 0x10
        /*006e*/ 	.short	(.L_23 - .L_22)
.L_22:
        /*0070*/ 	.word	0x00000080
        /*0074*/ 	.word	0x00000001
        /*0078*/ 	.word	0x00000001


	//----- nvinfo : EIATTR_CBANK_PARAM_SIZE
	.align		4
.L_23:
        /*007c*/ 	.byte	0x03, 0x19
        /*007e*/ 	.short	0x0024


	//----- nvinfo : EIATTR_PARAM_CBANK
	.align		4
        /*0080*/ 	.byte	0x04, 0x0a
        /*0082*/ 	.short	(.L_25 - .L_24)
	.align		4
.L_24:
        /*0084*/ 	.word	index@(.nv.constant0.triton_poi_fused_mul_3)
        /*0088*/ 	.short	0x0210
        /*008a*/ 	.short	0x0024


	//----- nvinfo : EIATTR_SW_WAR
	.align		4
.L_25:
        /*008c*/ 	.byte	0x04, 0x36
        /*008e*/ 	.short	(.L_27 - .L_26)
.L_26:
        /*0090*/ 	.word	0x00000008
.L_27:


//--------------------- .nv.callgraph             --------------------------
	.section	.nv.callgraph,"",@"SHT_CUDA_CALLGRAPH"
	.align	4
	.sectionentsize	8
	.align		4
        /*0000*/ 	.word	0x00000000
	.align		4
        /*0004*/ 	.word	0xffffffff
	.align		4
        /*0008*/ 	.word	0x00000000
	.align		4
        /*000c*/ 	.word	0xfffffffe
	.align		4
        /*0010*/ 	.word	0x00000000
	.align		4
        /*0014*/ 	.word	0xfffffffd
	.align		4
        /*0018*/ 	.word	0x00000000
	.align		4
        /*001c*/ 	.word	0xfffffffc


//--------------------- .text.triton_poi_fused_mul_3 --------------------------
	.section	.text.triton_poi_fused_mul_3,"ax",@progbits
	.align	128
        .global         triton_poi_fused_mul_3
        .type           triton_poi_fused_mul_3,@function
        .size           triton_poi_fused_mul_3,(.L_x_1 - triton_poi_fused_mul_3)
        .other          triton_poi_fused_mul_3,@"STO_CUDA_ENTRY STV_DEFAULT"
triton_poi_fused_mul_3:
.text.triton_poi_fused_mul_3:
[----:B------:R-:W0:Y:S01]  /*0000*/  LDC R1, c[0x0][0x28] ;  /* 0x00000a00ff017b82 */ /* 0x000e220000000800 */
[----:B------:R-:W1:Y:S07]  /*0010*/  S2R R0, SR_TID.X ;  /* 0x0000000000007919 */ /* 0x000e6e0000002100 */
[----:B------:R-:W2:Y:S01]  /*0020*/  LDC.64 R8, c[0x0][0x220] ;  /* 0x00008800ff087b82 */ /* 0x000ea20000000a00 */
[----:B------:R-:W-:Y:S01]  /*0030*/  CS2R R12, SRZ ;  /* 0x00000000000c7805 */ /* 0x000fe2000001ff00 */
[----:B------:R-:W-:Y:S01]  /*0040*/  ULDC.64 UR4, c[0x0][0x208] ;  /* 0x0000820000047ab9 */ /* 0x000fe20000000a00 */
[----:B------:R-:W3:Y:S05]  /*0050*/  S2R R7, SR_CTAID.X ;  /* 0x0000000000077919 */ /* 0x000eea0000002500 */
[----:B------:R-:W4:Y:S01]  /*0060*/  LDC.64 R2, c[0x0][0x218] ;  /* 0x00008600ff027b82 */ /* 0x000f220000000a00 */
[----:B-1----:R-:W-:-:S04]  /*0070*/  SHF.L.U32 R0, R0, 0x1, RZ ;  /* 0x0000000100007819 */ /* 0x002fc800000006ff */
[----:B------:R-:W-:Y:S02]  /*0080*/  LOP3.LUT R0, R0, 0xfe, RZ, 0xc0, !PT ;  /* 0x000000fe00007812 */ /* 0x000fe400078ec0ff */
[----:B---3--:R-:W-:Y:S02]  /*0090*/  SHF.R.S32.HI R11, RZ, 0x17, R7 ;  /* 0x00000017ff0b7819 */ /* 0x008fe40000011407 */
[----:B------:R-:W-:Y:S02]  /*00a0*/  LEA R0, R7, R0, 0x8 ;  /* 0x0000000007007211 */ /* 0x000fe400078e40ff */
[----:B------:R-:W-:Y:S02]  /*00b0*/  SGXT R11, R11, 0x1 ;  /* 0x000000010b0b781a */ /* 0x000fe40000000200 */
[----:B------:R-:W-:Y:S02]  /*00c0*/  SHF.R.S32.HI R5, RZ, 0x1f, R0 ;  /* 0x0000001fff057819 */ /* 0x000fe40000011400 */
[----:B------:R-:W-:-:S02]  /*00d0*/  LEA.HI R11, R11, R0, RZ, 0x4 ;  /* 0x000000000b0b7211 */ /* 0x000fc400078f20ff */
[----:B------:R-:W-:Y:S02]  /*00e0*/  LEA.HI R5, R5, R0, RZ, 0x2 ;  /* 0x0000000005057211 */ /* 0x000fe400078f10ff */
[----:B------:R-:W-:Y:S02]  /*00f0*/  ISETP.GE.AND P0, PT, R0, 0x100, PT ;  /* 0x000001000000780c */ /* 0x000fe40003f06270 */
[----:B------:R-:W-:Y:S02]  /*0100*/  SHF.R.S32.HI R7, RZ, 0x2, R5 ;  /* 0x00000002ff077819 */ /* 0x000fe40000011405 */
[----:B------:R-:W-:Y:S02]  /*0110*/  LOP3.LUT R5, R5, 0xfffffffc, RZ, 0xc0, !PT ;  /* 0xfffffffc05057812 */ /* 0x000fe400078ec0ff */
[----:B------:R-:W-:Y:S01]  /*0120*/  SHF.R.S32.HI R4, RZ, 0x4, R11 ;  /* 0x00000004ff047819 */ /* 0x000fe2000001140b */
[----:B--2---:R-:W-:Y:S01]  /*0130*/  IMAD.WIDE R8, R7, 0x4, R8 ;  /* 0x0000000407087825 */ /* 0x004fe200078e0208 */
[----:B------:R-:W-:-:S04]  /*0140*/  IADD3 R5, R0, -R5, RZ ;  /* 0x8000000500057210 */ /* 0x000fc80007ffe0ff */
[----:B------:R-:W-:Y:S02]  /*0150*/  LEA R5, R4, R5, 0x2 ;  /* 0x0000000504057211 */ /* 0x000fe400078e10ff */
[----:B------:R-:W-:Y:S01]  /*0160*/  CS2R R10, SRZ ;  /* 0x00000000000a7805 */ /* 0x000fe2000001ff00 */
[----:B------:R-:W2:Y:S02]  /*0170*/  @!P0 LDG.E.EL R12, desc[UR4][R8.64] ;  /* 0x00000004080c8981 */ /* 0x000ea4000c2e1900 */
[----:B----4-:R-:W-:Y:S02]  /*0180*/  IMAD.WIDE R6, R5, 0x4, R2 ;  /* 0x0000000405067825 */ /* 0x010fe400078e0202 */
[----:B------:R-:W3:Y:S01]  /*0190*/  @!P0 LDG.E.EL R13, desc[UR4][R8.64] ;  /* 0x00000004080d8981 */ /* 0x000ee2000c2e1900 */
[----:B------:R-:W1:Y:S03]  /*01a0*/  LDC.64 R4, c[0x0][0x210] ;  /* 0x00008400ff047b82 */ /* 0x000e660000000a00 */
[----:B------:R-:W4:Y:S01]  /*01b0*/  @!P0 LDG.E.EL.64 R10, desc[UR4][R6.64] ;  /* 0x00000004060a8981 */ /* 0x000f22000c2e1b00 */
[----:B------:R-:W-:Y:S01]  /*01c0*/  CS2R R2, SRZ ;  /* 0x0000000000027805 */ /* 0x000fe2000001ff00 */
[----:B-1----:R-:W-:-:S05]  /*01d0*/  IMAD.WIDE R4, R0, 0x4, R4 ;  /* 0x0000000400047825 */ /* 0x002fca00078e0204 */
[----:B------:R1:W5:Y:S01]  /*01e0*/  @!P0 LDG.E.64 R2, desc[UR4][R4.64] ;  /* 0x0000000404028981 */ /* 0x000362000c1e1b00 */
[----:B--2---:R-:W-:-:S04]  /*01f0*/  FADD R12, RZ, -R12 ;  /* 0x8000000cff0c7221 */ /* 0x004fc80000000000 */
[----:B------:R-:W-:Y:S01]  /*0200*/  FMUL R12, R12, 1.4426950216293334961 ;  /* 0x3fb8aa3b0c0c7820 */ /* 0x000fe20000400000 */
[----:B----4-:R-:W-:Y:S01]  /*0210*/  FADD R10, RZ, -R10 ;  /* 0x8000000aff0a7221 */ /* 0x010fe20000000000 */
[----:B------:R-:W-:Y:S01]  /*0220*/  FADD R11, RZ, -R11 ;  /* 0x8000000bff0b7221 */ /* 0x000fe20000000000 */
[----:B---3--:R-:W-:Y:S02]  /*0230*/  FADD R13, RZ, -R13 ;  /* 0x8000000dff0d7221 */ /* 0x008fe40000000000 */
[----:B------:R-:W-:Y:S01]  /*0240*/  FMUL R10, R10, 1.4426950216293334961 ;  /* 0x3fb8aa3b0a0a7820 */ /* 0x000fe20000400000 */
[----:B------:R-:W-:Y:S01]  /*0250*/  FMUL R11, R11, 1.4426950216293334961 ;  /* 0x3fb8aa3b0b0b7820 */ /* 0x000fe20000400000 */
[----:B------:R-:W-:Y:S01]  /*0260*/  FSETP.GEU.AND P4, PT, R12, -126, PT ;  /* 0xc2fc00000c00780b */ /* 0x000fe20003f8e000 */
[----:B------:R-:W-:Y:S02]  /*0270*/  FMUL R13, R13, 1.4426950216293334961 ;  /* 0x3fb8aa3b0d0d7820 */ /* 0x000fe40000400000 */
[----:B------:R-:W-:-:S02]  /*0280*/  FSETP.GEU.AND P1, PT, R10, -126, PT ;  /* 0xc2fc00000a00780b */ /* 0x000fc40003f2e000 */
[----:B------:R-:W-:Y:S02]  /*0290*/  FSETP.GEU.AND P2, PT, R11, -126, PT ;  /* 0xc2fc00000b00780b */ /* 0x000fe40003f4e000 */
[----:B------:R-:W-:-:S06]  /*02a0*/  FSETP.GEU.AND P3, PT, R13, -126, PT ;  /* 0xc2fc00000d00780b */ /* 0x000fcc0003f6e000 */
[----:B------:R-:W-:-:S03]  /*02b0*/  @!P4 FMUL R12, R12, 0.5 ;  /* 0x3f0000000c0cc820 */ /* 0x000fc60000400000 */
[----:B------:R-:W-:Y:S02]  /*02c0*/  @!P1 FMUL R10, R10, 0.5 ;  /* 0x3f0000000a0a9820 */ /* 0x000fe40000400000 */
[----:B------:R-:W-:Y:S01]  /*02d0*/  @!P2 FMUL R11, R11, 0.5 ;  /* 0x3f0000000b0ba820 */ /* 0x000fe20000400000 */
[----:B------:R-:W2:Y:S01]  /*02e0*/  MUFU.EX2 R6, R12 ;  /* 0x0000000c00067308 */ /* 0x000ea20000000800 */
[----:B------:R-:W-:-:S07]  /*02f0*/  @!P3 FMUL R13, R13, 0.5 ;  /* 0x3f0000000d0db820 */ /* 0x000fce0000400000 */
[----:B-1----:R-:W1:Y:S08]  /*0300*/  MUFU.EX2 R4, R10 ;  /* 0x0000000a00047308 */ /* 0x002e700000000800 */
[----:B------:R-:W3:Y:S08]  /*0310*/  MUFU.EX2 R5, R11 ;  /* 0x0000000b00057308 */ /* 0x000ef00000000800 */
[----:B------:R-:W4:Y:S01]  /*0320*/  MUFU.EX2 R8, R13 ;  /* 0x0000000d00087308 */ /* 0x000f220000000800 */
[----:B--2---:R-:W-:Y:S01]  /*0330*/  @!P4 FMUL R6, R6, R6 ;  /* 0x000000060606c220 */ /* 0x004fe20000400000 */
[----:B-1----:R-:W-:Y:S01]  /*0340*/  @!P1 FMUL R4, R4, R4 ;  /* 0x0000000404049220 */ /* 0x002fe20000400000 */
[----:B---3--:R-:W-:-:S02]  /*0350*/  @!P2 FMUL R5, R5, R5 ;  /* 0x000000050505a220 */ /* 0x008fc40000400000 */
[----:B------:R-:W-:Y:S01]  /*0360*/  FADD R14, R6, 1 ;  /* 0x3f800000060e7421 */ /* 0x000fe20000000000 */
[----:B------:R-:W-:Y:S01]  /*0370*/  FADD R6, R4, 1 ;  /* 0x3f80000004067421 */ /* 0x000fe20000000000 */
[----:B------:R-:W-:Y:S01]  /*0380*/  FADD R7, R5, 1 ;  /* 0x3f80000005077421 */ /* 0x000fe20000000000 */
[----:B----4-:R-:W-:-:S03]  /*0390*/  @!P3 FMUL R8, R8, R8 ;  /* 0x000000080808b220 */ /* 0x010fc60000400000 */
[----:B------:R-:W-:Y:S01]  /*03a0*/  FSETP.GT.AND P2, PT, R6, 8.50705917302346158658e+37, PT ;  /* 0x7e8000000600780b */ /* 0x000fe20003f44000 */
[----:B------:R-:W1:Y:S01]  /*03b0*/  LDC.64 R4, c[0x0][0x228] ;  /* 0x00008a00ff047b82 */ /* 0x000e620000000a00 */
[----:B------:R-:W-:Y:S01]  /*03c0*/  FSETP.GT.AND P3, PT, R7, 8.50705917302346158658e+37, PT ;  /* 0x7e8000000700780b */ /* 0x000fe20003f64000 */
[----:B------:R-:W-:Y:S01]  /*03d0*/  FADD R10, R8, 1 ;  /* 0x3f800000080a7421 */ /* 0x000fe20000000000 */
[----:B------:R-:W-:-:S04]  /*03e0*/  FSETP.GT.AND P1, PT, R14, 8.50705917302346158658e+37, PT ;  /* 0x7e8000000e00780b */ /* 0x000fc80003f24000 */
[----:B------:R-:W-:-:S05]  /*03f0*/  FSETP.GT.AND P4, PT, R10, 8.50705917302346158658e+37, PT ;  /* 0x7e8000000a00780b */ /* 0x000fca0003f84000 */
[----:B------:R-:W-:Y:S02]  /*0400*/  @P2 FMUL R6, R6, 0.25 ;  /* 0x3e80000006062820 */ /* 0x000fe40000400000 */
[----:B------:R-:W-:Y:S02]  /*0410*/  @P3 FMUL R7, R7, 0.25 ;  /* 0x3e80000007073820 */ /* 0x000fe40000400000 */
[----:B------:R-:W-:Y:S01]  /*0420*/  @P1 FMUL R14, R14, 0.25 ;  /* 0x3e8000000e0e1820 */ /* 0x000fe20000400000 */
[----:B------:R-:W-:Y:S01]  /*0430*/  HFMA2.MMA R13, -RZ, RZ, 1.625, 0 ;  /* 0x3e800000ff0d7435 */ /* 0x000fe200000001ff */
[----:B------:R-:W2:Y:S02]  /*0440*/  MUFU.RCP R6, R6 ;  /* 0x0000000600067308 */ /* 0x000ea40000001000 */
[----:B------:R-:W-:-:S06]  /*0450*/  @P4 FMUL R10, R10, 0.25 ;  /* 0x3e8000000a0a4820 */ /* 0x000fcc0000400000 */
[----:B------:R-:W3:Y:S01]  /*0460*/  MUFU.RCP R7, R7 ;  /* 0x0000000700077308 */ /* 0x000ee20000001000 */
[----:B------:R-:W-:-:S07]  /*0470*/  FSEL R9, R13, 1, P2 ;  /* 0x3f8000000d097808 */ /* 0x000fce0001000000 */
[----:B------:R-:W4:Y:S01]  /*0480*/  MUFU.RCP R14, R14 ;  /* 0x0000000e000e7308 */ /* 0x000f220000001000 */
[----:B------:R-:W-:-:S07]  /*0490*/  FSEL R8, R13, 1, P3 ;  /* 0x3f8000000d087808 */ /* 0x000fce0001800000 */
[----:B------:R-:W1:Y:S01]  /*04a0*/  MUFU.RCP R10, R10 ;  /* 0x0000000a000a7308 */ /* 0x000e620000001000 */
[C---:B------:R-:W-:Y:S01]  /*04b0*/  FSEL R11, R13.reuse, 1, P1 ;  /* 0x3f8000000d0b7808 */ /* 0x040fe20000800000 */
[----:B--2---:R-:W-:Y:S01]  /*04c0*/  FMUL R9, R6, R9 ;  /* 0x0000000906097220 */ /* 0x004fe20000400000 */
[----:B------:R-:W-:Y:S01]  /*04d0*/  FSEL R13, R13, 1, P4 ;  /* 0x3f8000000d0d7808 */ /* 0x000fe20002000000 */
[----:B---3--:R-:W-:Y:S02]  /*04e0*/  FMUL R8, R7, R8 ;  /* 0x0000000807087220 */ /* 0x008fe40000400000 */
[----:B-----5:R-:W-:Y:S01]  /*04f0*/  FMUL R2, R9, R2 ;  /* 0x0000000209027220 */ /* 0x020fe20000400000 */
[----:B----4-:R-:W-:Y:S01]  /*0500*/  FMUL R11, R14, R11 ;  /* 0x0000000b0e0b7220 */ /* 0x010fe20000400000 */
[----:B------:R-:W-:Y:S01]  /*0510*/  FMUL R3, R8, R3 ;  /* 0x0000000308037220 */ /* 0x000fe20000400000 */
[----:B-1----:R-:W-:-:S04]  /*0520*/  IMAD.WIDE R4, R0, 0x4, R4 ;  /* 0x0000000400047825 */ /* 0x002fc800078e0204 */
[----:B------:R-:W-:Y:S01]  /*0530*/  FMUL R2, R2, R11 ;  /* 0x0000000b02027220 */ /* 0x000fe20000400000 */
[----:B0-----:R-:W-:-:S04]  /*0540*/  FMUL R6, R10, R13 ;  /* 0x0000000d0a067220 */ /* 0x001fc80000400000 */
[----:B------:R-:W-:Y:S01]  /*0550*/  FMUL R3, R3, R6 ;  /* 0x0000000603037220 */ /* 0x000fe20000400000 */
[----:B------:R-:W-:Y:S06]  /*0560*/  @P0 EXIT ;  /* 0x000000000000094d */ /* 0x000fec0003800000 */
[----:B------:R-:W-:Y:S01]  /*0570*/  STG.E.64 desc[UR4][R4.64], R2 ;  /* 0x0000000204007986 */ /* 0x000fe2000c101b04 */
[----:B------:R-:W-:Y:S05]  /*0580*/  EXIT ;  /* 0x000000000000794d */ /* 0x000fea0003800000 */
.L_x_0:
[----:B------:R-:W-:-:S00]  /*0590*/  BRA `(.L_x_0) ;  /* 0xfffffffc00fc7947 */ /* 0x000fc0000383ffff */
[----:B------:R-:W-:-:S00]  /*05a0*/  NOP ;  /* 0x0000000000007918 */ /* 0x000fc00000000000 */
        /* <DEDUP_REMOVED lines=13> */
.L_x_1:


//--------------------- .nv.constant0.triton_poi_fused_mul_3 --------------------------
	.section	.nv.constant0.triton_poi_fused_mul_3,"a",@progbits
	.sectionflags	@""
	.align	4
.nv.constant0.triton_poi_fused_mul_3:
	.zero		564
